//
// Generated by NVIDIA NVVM Compiler
//
// Compiler Build ID: CL-36424714
// Cuda compilation tools, release 13.0, V13.0.88
// Based on NVVM 20.0.0
//

.version 9.0
.target sm_100
.address_size 64

	// .globl	_Z13computeForcesP4Bodyi

.visible .entry _Z13computeForcesP4Bodyi(
	.param .u64 .ptr .align 1 _Z13computeForcesP4Bodyi_param_0,
	.param .u32 _Z13computeForcesP4Bodyi_param_1
)
{
	.reg .pred 	%p<18>;
	.reg .b32 	%r<44>;
	.reg .b32 	%f<365>;
	.reg .b64 	%rd<25>;

	ld.param.u64 	%rd9, [_Z13computeForcesP4Bodyi_param_0];
	ld.param.u32 	%r24, [_Z13computeForcesP4Bodyi_param_1];
	cvta.to.global.u64 	%rd1, %rd9;
	mov.u32 	%r25, %ctaid.x;
	mov.u32 	%r26, %ntid.x;
	mov.u32 	%r27, %tid.x;
	mad.lo.s32 	%r1, %r25, %r26, %r27;
	setp.ge.s32 	%p1, %r1, %r24;
	@%p1 bra 	$L__BB0_24;
	mul.wide.s32 	%rd10, %r1, 28;
	add.s64 	%rd2, %rd1, %rd10;
	ld.global.f32 	%f1, [%rd2];
	ld.global.f32 	%f2, [%rd2+4];
	ld.global.f32 	%f3, [%rd2+8];
	ld.global.f32 	%f338, [%rd2+12];
	ld.global.f32 	%f339, [%rd2+16];
	ld.global.f32 	%f340, [%rd2+20];
	setp.lt.s32 	%p2, %r1, 1;
	mov.b32 	%r42, 0;
	@%p2 bra 	$L__BB0_10;
	min.s32 	%r30, %r1, %r24;
	max.s32 	%r42, %r30, 1;
	and.b32  	%r3, %r42, 3;
	setp.lt.s32 	%p3, %r30, 4;
	mov.b32 	%r37, 0;
	@%p3 bra 	$L__BB0_5;
	and.b32  	%r37, %r42, 2147483644;
	neg.s32 	%r35, %r37;
	add.s64 	%rd23, %rd1, 56;
$L__BB0_4:
	.pragma "nounroll";
	ld.global.f32 	%f71, [%rd23+-56];
	sub.f32 	%f72, %f71, %f1;
	ld.global.f32 	%f73, [%rd23+-52];
	sub.f32 	%f74, %f73, %f2;
	ld.global.f32 	%f75, [%rd23+-48];
	sub.f32 	%f76, %f75, %f3;
	mul.f32 	%f77, %f74, %f74;
	fma.rn.f32 	%f78, %f72, %f72, %f77;
	fma.rn.f32 	%f79, %f76, %f76, %f78;
	add.f32 	%f80, %f79, 0f3089705F;
	rsqrt.approx.f32 	%f81, %f80;
	mul.f32 	%f82, %f81, %f81;
	mul.f32 	%f83, %f81, %f82;
	ld.global.f32 	%f84, [%rd23+-32];
	mul.f32 	%f85, %f84, %f83;
	fma.rn.f32 	%f86, %f72, %f85, %f338;
	fma.rn.f32 	%f87, %f74, %f85, %f339;
	fma.rn.f32 	%f88, %f76, %f85, %f340;
	ld.global.f32 	%f89, [%rd23+-28];
	sub.f32 	%f90, %f89, %f1;
	ld.global.f32 	%f91, [%rd23+-24];
	sub.f32 	%f92, %f91, %f2;
	ld.global.f32 	%f93, [%rd23+-20];
	sub.f32 	%f94, %f93, %f3;
	mul.f32 	%f95, %f92, %f92;
	fma.rn.f32 	%f96, %f90, %f90, %f95;
	fma.rn.f32 	%f97, %f94, %f94, %f96;
	add.f32 	%f98, %f97, 0f3089705F;
	rsqrt.approx.f32 	%f99, %f98;
	mul.f32 	%f100, %f99, %f99;
	mul.f32 	%f101, %f99, %f100;
	ld.global.f32 	%f102, [%rd23+-4];
	mul.f32 	%f103, %f102, %f101;
	fma.rn.f32 	%f104, %f90, %f103, %f86;
	fma.rn.f32 	%f105, %f92, %f103, %f87;
	fma.rn.f32 	%f106, %f94, %f103, %f88;
	ld.global.f32 	%f107, [%rd23];
	sub.f32 	%f108, %f107, %f1;
	ld.global.f32 	%f109, [%rd23+4];
	sub.f32 	%f110, %f109, %f2;
	ld.global.f32 	%f111, [%rd23+8];
	sub.f32 	%f112, %f111, %f3;
	mul.f32 	%f113, %f110, %f110;
	fma.rn.f32 	%f114, %f108, %f108, %f113;
	fma.rn.f32 	%f115, %f112, %f112, %f114;
	add.f32 	%f116, %f115, 0f3089705F;
	rsqrt.approx.f32 	%f117, %f116;
	mul.f32 	%f118, %f117, %f117;
	mul.f32 	%f119, %f117, %f118;
	ld.global.f32 	%f120, [%rd23+24];
	mul.f32 	%f121, %f120, %f119;
	fma.rn.f32 	%f122, %f108, %f121, %f104;
	fma.rn.f32 	%f123, %f110, %f121, %f105;
	fma.rn.f32 	%f124, %f112, %f121, %f106;
	ld.global.f32 	%f125, [%rd23+28];
	sub.f32 	%f126, %f125, %f1;
	ld.global.f32 	%f127, [%rd23+32];
	sub.f32 	%f128, %f127, %f2;
	ld.global.f32 	%f129, [%rd23+36];
	sub.f32 	%f130, %f129, %f3;
	mul.f32 	%f131, %f128, %f128;
	fma.rn.f32 	%f132, %f126, %f126, %f131;
	fma.rn.f32 	%f133, %f130, %f130, %f132;
	add.f32 	%f134, %f133, 0f3089705F;
	rsqrt.approx.f32 	%f135, %f134;
	mul.f32 	%f136, %f135, %f135;
	mul.f32 	%f137, %f135, %f136;
	ld.global.f32 	%f138, [%rd23+52];
	mul.f32 	%f139, %f138, %f137;
	fma.rn.f32 	%f338, %f126, %f139, %f122;
	fma.rn.f32 	%f339, %f128, %f139, %f123;
	fma.rn.f32 	%f340, %f130, %f139, %f124;
	add.s32 	%r35, %r35, 4;
	add.s64 	%rd23, %rd23, 112;
	setp.ne.s32 	%p4, %r35, 0;
	@%p4 bra 	$L__BB0_4;
$L__BB0_5:
	setp.eq.s32 	%p5, %r3, 0;
	@%p5 bra 	$L__BB0_10;
	setp.eq.s32 	%p6, %r3, 1;
	@%p6 bra 	$L__BB0_8;
	mul.wide.u32 	%rd11, %r37, 28;
	add.s64 	%rd12, %rd1, %rd11;
	ld.global.f32 	%f141, [%rd12];
	sub.f32 	%f142, %f141, %f1;
	ld.global.f32 	%f143, [%rd12+4];
	sub.f32 	%f144, %f143, %f2;
	ld.global.f32 	%f145, [%rd12+8];
	sub.f32 	%f146, %f145, %f3;
	mul.f32 	%f147, %f144, %f144;
	fma.rn.f32 	%f148, %f142, %f142, %f147;
	fma.rn.f32 	%f149, %f146, %f146, %f148;
	add.f32 	%f150, %f149, 0f3089705F;
	rsqrt.approx.f32 	%f151, %f150;
	mul.f32 	%f152, %f151, %f151;
	mul.f32 	%f153, %f151, %f152;
	ld.global.f32 	%f154, [%rd12+24];
	mul.f32 	%f155, %f154, %f153;
	fma.rn.f32 	%f156, %f142, %f155, %f338;
	fma.rn.f32 	%f157, %f144, %f155, %f339;
	fma.rn.f32 	%f158, %f146, %f155, %f340;
	ld.global.f32 	%f159, [%rd12+28];
	sub.f32 	%f160, %f159, %f1;
	ld.global.f32 	%f161, [%rd12+32];
	sub.f32 	%f162, %f161, %f2;
	ld.global.f32 	%f163, [%rd12+36];
	sub.f32 	%f164, %f163, %f3;
	mul.f32 	%f165, %f162, %f162;
	fma.rn.f32 	%f166, %f160, %f160, %f165;
	fma.rn.f32 	%f167, %f164, %f164, %f166;
	add.f32 	%f168, %f167, 0f3089705F;
	rsqrt.approx.f32 	%f169, %f168;
	mul.f32 	%f170, %f169, %f169;
	mul.f32 	%f171, %f169, %f170;
	ld.global.f32 	%f172, [%rd12+52];
	mul.f32 	%f173, %f172, %f171;
	fma.rn.f32 	%f338, %f160, %f173, %f156;
	fma.rn.f32 	%f339, %f162, %f173, %f157;
	fma.rn.f32 	%f340, %f164, %f173, %f158;
	add.s32 	%r37, %r37, 2;
$L__BB0_8:
	and.b32  	%r31, %r42, 1;
	setp.eq.b32 	%p7, %r31, 1;
	not.pred 	%p8, %p7;
	@%p8 bra 	$L__BB0_10;
	mul.wide.u32 	%rd13, %r37, 28;
	add.s64 	%rd14, %rd1, %rd13;
	ld.global.f32 	%f174, [%rd14];
	sub.f32 	%f175, %f174, %f1;
	ld.global.f32 	%f176, [%rd14+4];
	sub.f32 	%f177, %f176, %f2;
	ld.global.f32 	%f178, [%rd14+8];
	sub.f32 	%f179, %f178, %f3;
	mul.f32 	%f180, %f177, %f177;
	fma.rn.f32 	%f181, %f175, %f175, %f180;
	fma.rn.f32 	%f182, %f179, %f179, %f181;
	add.f32 	%f183, %f182, 0f3089705F;
	rsqrt.approx.f32 	%f184, %f183;
	mul.f32 	%f185, %f184, %f184;
	mul.f32 	%f186, %f184, %f185;
	ld.global.f32 	%f187, [%rd14+24];
	mul.f32 	%f188, %f187, %f186;
	fma.rn.f32 	%f338, %f175, %f188, %f338;
	fma.rn.f32 	%f339, %f177, %f188, %f339;
	fma.rn.f32 	%f340, %f179, %f188, %f340;
$L__BB0_10:
	setp.ge.s32 	%p9, %r42, %r24;
	@%p9 bra 	$L__BB0_14;
	setp.eq.s32 	%p10, %r1, %r42;
	@%p10 bra 	$L__BB0_13;
	mul.wide.u32 	%rd15, %r42, 28;
	add.s64 	%rd16, %rd1, %rd15;
	ld.global.f32 	%f189, [%rd16];
	sub.f32 	%f190, %f189, %f1;
	ld.global.f32 	%f191, [%rd16+4];
	sub.f32 	%f192, %f191, %f2;
	ld.global.f32 	%f193, [%rd16+8];
	sub.f32 	%f194, %f193, %f3;
	mul.f32 	%f195, %f192, %f192;
	fma.rn.f32 	%f196, %f190, %f190, %f195;
	fma.rn.f32 	%f197, %f194, %f194, %f196;
	add.f32 	%f198, %f197, 0f3089705F;
	rsqrt.approx.f32 	%f199, %f198;
	mul.f32 	%f200, %f199, %f199;
	mul.f32 	%f201, %f199, %f200;
	ld.global.f32 	%f202, [%rd16+24];
	mul.f32 	%f203, %f202, %f201;
	fma.rn.f32 	%f338, %f190, %f203, %f338;
	fma.rn.f32 	%f339, %f192, %f203, %f339;
	fma.rn.f32 	%f340, %f194, %f203, %f340;
$L__BB0_13:
	add.s32 	%r42, %r42, 1;
$L__BB0_14:
	setp.ge.s32 	%p11, %r42, %r24;
	@%p11 bra 	$L__BB0_23;
	sub.s32 	%r14, %r24, %r42;
	and.b32  	%r15, %r14, 3;
	sub.s32 	%r32, %r42, %r24;
	setp.gt.u32 	%p12, %r32, -4;
	@%p12 bra 	$L__BB0_18;
	and.b32  	%r33, %r14, -4;
	neg.s32 	%r40, %r33;
	mul.wide.u32 	%rd17, %r42, 28;
	add.s64 	%rd18, %rd17, %rd1;
	add.s64 	%rd24, %rd18, 56;
$L__BB0_17:
	.pragma "nounroll";
	ld.global.f32 	%f205, [%rd24+-56];
	sub.f32 	%f206, %f205, %f1;
	ld.global.f32 	%f207, [%rd24+-52];
	sub.f32 	%f208, %f207, %f2;
	ld.global.f32 	%f209, [%rd24+-48];
	sub.f32 	%f210, %f209, %f3;
	mul.f32 	%f211, %f208, %f208;
	fma.rn.f32 	%f212, %f206, %f206, %f211;
	fma.rn.f32 	%f213, %f210, %f210, %f212;
	add.f32 	%f214, %f213, 0f3089705F;
	rsqrt.approx.f32 	%f215, %f214;
	mul.f32 	%f216, %f215, %f215;
	mul.f32 	%f217, %f215, %f216;
	ld.global.f32 	%f218, [%rd24+-32];
	mul.f32 	%f219, %f218, %f217;
	fma.rn.f32 	%f220, %f206, %f219, %f338;
	fma.rn.f32 	%f221, %f208, %f219, %f339;
	fma.rn.f32 	%f222, %f210, %f219, %f340;
	ld.global.f32 	%f223, [%rd24+-28];
	sub.f32 	%f224, %f223, %f1;
	ld.global.f32 	%f225, [%rd24+-24];
	sub.f32 	%f226, %f225, %f2;
	ld.global.f32 	%f227, [%rd24+-20];
	sub.f32 	%f228, %f227, %f3;
	mul.f32 	%f229, %f226, %f226;
	fma.rn.f32 	%f230, %f224, %f224, %f229;
	fma.rn.f32 	%f231, %f228, %f228, %f230;
	add.f32 	%f232, %f231, 0f3089705F;
	rsqrt.approx.f32 	%f233, %f232;
	mul.f32 	%f234, %f233, %f233;
	mul.f32 	%f235, %f233, %f234;
	ld.global.f32 	%f236, [%rd24+-4];
	mul.f32 	%f237, %f236, %f235;
	fma.rn.f32 	%f238, %f224, %f237, %f220;
	fma.rn.f32 	%f239, %f226, %f237, %f221;
	fma.rn.f32 	%f240, %f228, %f237, %f222;
	ld.global.f32 	%f241, [%rd24];
	sub.f32 	%f242, %f241, %f1;
	ld.global.f32 	%f243, [%rd24+4];
	sub.f32 	%f244, %f243, %f2;
	ld.global.f32 	%f245, [%rd24+8];
	sub.f32 	%f246, %f245, %f3;
	mul.f32 	%f247, %f244, %f244;
	fma.rn.f32 	%f248, %f242, %f242, %f247;
	fma.rn.f32 	%f249, %f246, %f246, %f248;
	add.f32 	%f250, %f249, 0f3089705F;
	rsqrt.approx.f32 	%f251, %f250;
	mul.f32 	%f252, %f251, %f251;
	mul.f32 	%f253, %f251, %f252;
	ld.global.f32 	%f254, [%rd24+24];
	mul.f32 	%f255, %f254, %f253;
	fma.rn.f32 	%f256, %f242, %f255, %f238;
	fma.rn.f32 	%f257, %f244, %f255, %f239;
	fma.rn.f32 	%f258, %f246, %f255, %f240;
	ld.global.f32 	%f259, [%rd24+28];
	sub.f32 	%f260, %f259, %f1;
	ld.global.f32 	%f261, [%rd24+32];
	sub.f32 	%f262, %f261, %f2;
	ld.global.f32 	%f263, [%rd24+36];
	sub.f32 	%f264, %f263, %f3;
	mul.f32 	%f265, %f262, %f262;
	fma.rn.f32 	%f266, %f260, %f260, %f265;
	fma.rn.f32 	%f267, %f264, %f264, %f266;
	add.f32 	%f268, %f267, 0f3089705F;
	rsqrt.approx.f32 	%f269, %f268;
	mul.f32 	%f270, %f269, %f269;
	mul.f32 	%f271, %f269, %f270;
	ld.global.f32 	%f272, [%rd24+52];
	mul.f32 	%f273, %f272, %f271;
	fma.rn.f32 	%f338, %f260, %f273, %f256;
	fma.rn.f32 	%f339, %f262, %f273, %f257;
	fma.rn.f32 	%f340, %f264, %f273, %f258;
	add.s32 	%r42, %r42, 4;
	add.s32 	%r40, %r40, 4;
	add.s64 	%rd24, %rd24, 112;
	setp.ne.s32 	%p13, %r40, 0;
	@%p13 bra 	$L__BB0_17;
$L__BB0_18:
	setp.eq.s32 	%p14, %r15, 0;
	@%p14 bra 	$L__BB0_23;
	setp.eq.s32 	%p15, %r15, 1;
	@%p15 bra 	$L__BB0_21;
	mul.wide.u32 	%rd19, %r42, 28;
	add.s64 	%rd20, %rd1, %rd19;
	ld.global.f32 	%f275, [%rd20];
	sub.f32 	%f276, %f275, %f1;
	ld.global.f32 	%f277, [%rd20+4];
	sub.f32 	%f278, %f277, %f2;
	ld.global.f32 	%f279, [%rd20+8];
	sub.f32 	%f280, %f279, %f3;
	mul.f32 	%f281, %f278, %f278;
	fma.rn.f32 	%f282, %f276, %f276, %f281;
	fma.rn.f32 	%f283, %f280, %f280, %f282;
	add.f32 	%f284, %f283, 0f3089705F;
	rsqrt.approx.f32 	%f285, %f284;
	mul.f32 	%f286, %f285, %f285;
	mul.f32 	%f287, %f285, %f286;
	ld.global.f32 	%f288, [%rd20+24];
	mul.f32 	%f289, %f288, %f287;
	fma.rn.f32 	%f290, %f276, %f289, %f338;
	fma.rn.f32 	%f291, %f278, %f289, %f339;
	fma.rn.f32 	%f292, %f280, %f289, %f340;
	ld.global.f32 	%f293, [%rd20+28];
	sub.f32 	%f294, %f293, %f1;
	ld.global.f32 	%f295, [%rd20+32];
	sub.f32 	%f296, %f295, %f2;
	ld.global.f32 	%f297, [%rd20+36];
	sub.f32 	%f298, %f297, %f3;
	mul.f32 	%f299, %f296, %f296;
	fma.rn.f32 	%f300, %f294, %f294, %f299;
	fma.rn.f32 	%f301, %f298, %f298, %f300;
	add.f32 	%f302, %f301, 0f3089705F;
	rsqrt.approx.f32 	%f303, %f302;
	mul.f32 	%f304, %f303, %f303;
	mul.f32 	%f305, %f303, %f304;
	ld.global.f32 	%f306, [%rd20+52];
	mul.f32 	%f307, %f306, %f305;
	fma.rn.f32 	%f338, %f294, %f307, %f290;
	fma.rn.f32 	%f339, %f296, %f307, %f291;
	fma.rn.f32 	%f340, %f298, %f307, %f292;
	add.s32 	%r42, %r42, 2;
$L__BB0_21:
	and.b32  	%r34, %r14, 1;
	setp.eq.b32 	%p16, %r34, 1;
	not.pred 	%p17, %p16;
	@%p17 bra 	$L__BB0_23;
	mul.wide.u32 	%rd21, %r42, 28;
	add.s64 	%rd22, %rd1, %rd21;
	ld.global.f32 	%f308, [%rd22];
	sub.f32 	%f309, %f308, %f1;
	ld.global.f32 	%f310, [%rd22+4];
	sub.f32 	%f311, %f310, %f2;
	ld.global.f32 	%f312, [%rd22+8];
	sub.f32 	%f313, %f312, %f3;
	mul.f32 	%f314, %f311, %f311;
	fma.rn.f32 	%f315, %f309, %f309, %f314;
	fma.rn.f32 	%f316, %f313, %f313, %f315;
	add.f32 	%f317, %f316, 0f3089705F;
	rsqrt.approx.f32 	%f318, %f317;
	mul.f32 	%f319, %f318, %f318;
	mul.f32 	%f320, %f318, %f319;
	ld.global.f32 	%f321, [%rd22+24];
	mul.f32 	%f322, %f321, %f320;
	fma.rn.f32 	%f338, %f309, %f322, %f338;
	fma.rn.f32 	%f339, %f311, %f322, %f339;
	fma.rn.f32 	%f340, %f313, %f322, %f340;
$L__BB0_23:
	st.global.f32 	[%rd2+12], %f338;
	st.global.f32 	[%rd2+16], %f339;
	st.global.f32 	[%rd2+20], %f340;
$L__BB0_24:
	ret;

}
	// .globl	_Z15updatePositionsP4Bodyfi
.visible .entry _Z15updatePositionsP4Bodyfi(
	.param .u64 .ptr .align 1 _Z15updatePositionsP4Bodyfi_param_0,
	.param .f32 _Z15updatePositionsP4Bodyfi_param_1,
	.param .u32 _Z15updatePositionsP4Bodyfi_param_2
)
{
	.reg .pred 	%p<2>;
	.reg .b32 	%r<6>;
	.reg .b32 	%f<11>;
	.reg .b64 	%rd<5>;

	ld.param.u64 	%rd1, [_Z15updatePositionsP4Bodyfi_param_0];
	ld.param.f32 	%f1, [_Z15updatePositionsP4Bodyfi_param_1];
	ld.param.u32 	%r2, [_Z15updatePositionsP4Bodyfi_param_2];
	mov.u32 	%r3, %ctaid.x;
	mov.u32 	%r4, %ntid.x;
	mov.u32 	%r5, %tid.x;
	mad.lo.s32 	%r1, %r3, %r4, %r5;
	setp.ge.s32 	%p1, %r1, %r2;
	@%p1 bra 	$L__BB1_2;
	cvta.to.global.u64 	%rd2, %rd1;
	mul.wide.s32 	%rd3, %r1, 28;
	add.s64 	%rd4, %rd2, %rd3;
	ld.global.f32 	%f2, [%rd4+12];
	ld.global.f32 	%f3, [%rd4];
	fma.rn.f32 	%f4, %f1, %f2, %f3;
	st.global.f32 	[%rd4], %f4;
	ld.global.f32 	%f5, [%rd4+16];
	ld.global.f32 	%f6, [%rd4+4];
	fma.rn.f32 	%f7, %f1, %f5, %f6;
	st.global.f32 	[%rd4+4], %f7;
	ld.global.f32 	%f8, [%rd4+20];
	ld.global.f32 	%f9, [%rd4+8];
	fma.rn.f32 	%f10, %f1, %f8, %f9;
	st.global.f32 	[%rd4+8], %f10;
$L__BB1_2:
	ret;

}


// ===== COMPILED SASS (sm_100) =====

	.target	sm_100

	.elftype	@"ET_EXEC"


//--------------------- .note.nv.tkinfo           --------------------------
	.section	.note.nv.tkinfo,"",@"SHT_NOTE"
	.sectionflags	@"SHF_NOTE_NV_TKINFO"
	.tkinfo
        /*0018*/ 	.word	0x00000002
        /*0030*/ 	.string	""
        /*0030*/ 	.string	"ptxas"
        /*0030*/ 	.string	"Cuda compilation tools, release 13.0, V13.0.88"
        /*0030*/ 	.string	"Build cuda_13.0.r13.0/compiler.36424714_0"
        /*0030*/ 	.string	"-arch sm_100 -m 64 "



//--------------------- .note.nv.cuinfo           --------------------------
	.section	.note.nv.cuinfo,"",@"SHT_NOTE"
	.sectionflags	@"SHF_NOTE_NV_CUINFO"
        /*0018*/ 	.short	0x0002
        /*001a*/ 	.short	0x0064
        /*001c*/ 	.short	0x0082
	.zero		2


//--------------------- .nv.info                  --------------------------
	.section	.nv.info,"",@"SHT_CUDA_INFO"
	.align	4


	//----- nvinfo : EIATTR_REGCOUNT
	.align		4
        /*0000*/ 	.byte	0x04, 0x2f
        /*0002*/ 	.short	(.L_1 - .L_0)
	.align		4
.L_0:
        /*0004*/ 	.word	index@(_Z13computeForcesP4Bodyi)
        /*0008*/ 	.word	0x00000020


	//----- nvinfo : EIATTR_FRAME_SIZE
	.align		4
.L_1:
        /*000c*/ 	.byte	0x04, 0x11
        /*000e*/ 	.short	(.L_3 - .L_2)
	.align		4
.L_2:
        /*0010*/ 	.word	index@(_Z13computeForcesP4Bodyi)
        /*0014*/ 	.word	0x00000000


	//----- nvinfo : EIATTR_REGCOUNT
	.align		4
.L_3:
        /*0018*/ 	.byte	0x04, 0x2f
        /*001a*/ 	.short	(.L_5 - .L_4)
	.align		4
.L_4:
        /*001c*/ 	.word	index@(_Z15updatePositionsP4Bodyfi)
        /*0020*/ 	.word	0x0000000c


	//----- nvinfo : EIATTR_FRAME_SIZE
	.align		4
.L_5:
        /*0024*/ 	.byte	0x04, 0x11
        /*0026*/ 	.short	(.L_7 - .L_6)
	.align		4
.L_6:
        /*0028*/ 	.word	index@(_Z15updatePositionsP4Bodyfi)
        /*002c*/ 	.word	0x00000000


	//----- nvinfo : EIATTR_MIN_STACK_SIZE
	.align		4
.L_7:
        /*0030*/ 	.byte	0x04, 0x12
        /*0032*/ 	.short	(.L_9 - .L_8)
	.align		4
.L_8:
        /*0034*/ 	.word	index@(_Z15updatePositionsP4Bodyfi)
        /*0038*/ 	.word	0x00000000


	//----- nvinfo : EIATTR_MIN_STACK_SIZE
	.align		4
.L_9:
        /*003c*/ 	.byte	0x04, 0x12
        /*003e*/ 	.short	(.L_11 - .L_10)
	.align		4
.L_10:
        /*0040*/ 	.word	index@(_Z13computeForcesP4Bodyi)
        /*0044*/ 	.word	0x00000000
.L_11:


//--------------------- .nv.compat                --------------------------
	.section	.nv.compat,"",@"SHT_CUDA_COMPAT_INFO"
	.align	4
        /*0000*/ 	.byte	0x02, 0x09, 0x00, 0x00, 0x02, 0x02, 0x01, 0x00, 0x02, 0x05, 0x05, 0x00, 0x03, 0x07, 0x01, 0x01
        /*0010*/ 	.byte	0x02, 0x03, 0x00, 0x00, 0x02, 0x06, 0x01, 0x00, 0x04, 0x0b, 0x08, 0x00, 0x01, 0x00, 0x00, 0x00
        /*0020*/ 	.byte	0x00, 0x00, 0x00, 0x00


//--------------------- .nv.info._Z15updatePositionsP4Bodyfi --------------------------
	.section	.nv.info._Z15updatePositionsP4Bodyfi,"",@"SHT_CUDA_INFO"
	.sectionflags	@""
	.align	4


	//----- nvinfo : EIATTR_CUDA_API_VERSION
	.align		4
        /*0000*/ 	.byte	0x04, 0x37
        /*0002*/ 	.short	(.L_13 - .L_12)
.L_12:
        /*0004*/ 	.word	0x00000082


	//----- nvinfo : EIATTR_KPARAM_INFO
	.align		4
.L_13:
        /*0008*/ 	.byte	0x04, 0x17
        /*000a*/ 	.short	(.L_15 - .L_14)
.L_14:
        /*000c*/ 	.word	0x00000000
        /*0010*/ 	.short	0x0002
        /*0012*/ 	.short	0x000c
        /*0014*/ 	.byte	0x00, 0xf0, 0x11, 0x00


	//----- nvinfo : EIATTR_KPARAM_INFO
	.align		4
.L_15:
        /*0018*/ 	.byte	0x04, 0x17
        /*001a*/ 	.short	(.L_17 - .L_16)
.L_16:
        /*001c*/ 	.word	0x00000000
        /*0020*/ 	.short	0x0001
        /*0022*/ 	.short	0x0008
        /*0024*/ 	.byte	0x00, 0xf0, 0x11, 0x00


	//----- nvinfo : EIATTR_KPARAM_INFO
	.align		4
.L_17:
        /*0028*/ 	.byte	0x04, 0x17
        /*002a*/ 	.short	(.L_19 - .L_18)
.L_18:
        /*002c*/ 	.word	0x00000000
        /*0030*/ 	.short	0x0000
        /*0032*/ 	.short	0x0000
        /*0034*/ 	.byte	0x00, 0xf5, 0x21, 0x00


	//----- nvinfo : EIATTR_SPARSE_MMA_MASK
	.align		4
.L_19:
        /*0038*/ 	.byte	0x03, 0x50
        /*003a*/ 	.short	0x0000


	//----- nvinfo : EIATTR_MAXREG_COUNT
	.align		4
        /*003c*/ 	.byte	0x03, 0x1b
        /*003e*/ 	.short	0x00ff


	//----- nvinfo : EIATTR_MERCURY_ISA_VERSION
	.align		4
        /*0040*/ 	.byte	0x03, 0x5f
        /*0042*/ 	.short	0x0101


	//----- nvinfo : EIATTR_VRC_CTA_INIT_COUNT
	.align		4
        /*0044*/ 	.byte	0x02, 0x4a
	.zero		1
	.zero		1


	//----- nvinfo : EIATTR_EXIT_INSTR_OFFSETS
	.align		4
        /*0048*/ 	.byte	0x04, 0x1c
        /*004a*/ 	.short	(.L_21 - .L_20)


	//   ....[0]....
.L_20:
        /*004c*/ 	.word	0x00000070


	//   ....[1]....
        /*0050*/ 	.word	0x00000180


	//----- nvinfo : EIATTR_CBANK_PARAM_SIZE
	.align		4
.L_21:
        /*0054*/ 	.byte	0x03, 0x19
        /*0056*/ 	.short	0x0010


	//----- nvinfo : EIATTR_PARAM_CBANK
	.align		4
        /*0058*/ 	.byte	0x04, 0x0a
        /*005a*/ 	.short	(.L_23 - .L_22)
	.align		4
.L_22:
        /*005c*/ 	.word	index@(.nv.constant0._Z15updatePositionsP4Bodyfi)
        /*0060*/ 	.short	0x0380
        /*0062*/ 	.short	0x0010


	//----- nvinfo : EIATTR_SW_WAR
	.align		4
.L_23:
        /*0064*/ 	.byte	0x04, 0x36
        /*0066*/ 	.short	(.L_25 - .L_24)
.L_24:
        /*0068*/ 	.word	0x00000008
.L_25:


//--------------------- .nv.info._Z13computeForcesP4Bodyi --------------------------
	.section	.nv.info._Z13computeForcesP4Bodyi,"",@"SHT_CUDA_INFO"
	.sectionflags	@""
	.align	4


	//----- nvinfo : EIATTR_CUDA_API_VERSION
	.align		4
        /*0000*/ 	.byte	0x04, 0x37
        /*0002*/ 	.short	(.L_27 - .L_26)
.L_26:
        /*0004*/ 	.word	0x00000082


	//----- nvinfo : EIATTR_KPARAM_INFO
	.align		4
.L_27:
        /*0008*/ 	.byte	0x04, 0x17
        /*000a*/ 	.short	(.L_29 - .L_28)
.L_28:
        /*000c*/ 	.word	0x00000000
        /*0010*/ 	.short	0x0001
        /*0012*/ 	.short	0x0008
        /*0014*/ 	.byte	0x00, 0xf0, 0x11, 0x00


	//----- nvinfo : EIATTR_KPARAM_INFO
	.align		4
.L_29:
        /*0018*/ 	.byte	0x04, 0x17
        /*001a*/ 	.short	(.L_31 - .L_30)
.L_30:
        /*001c*/ 	.word	0x00000000
        /*0020*/ 	.short	0x0000
        /*0022*/ 	.short	0x0000
        /*0024*/ 	.byte	0x00, 0xf5, 0x21, 0x00


	//----- nvinfo : EIATTR_SPARSE_MMA_MASK
	.align		4
.L_31:
        /*0028*/ 	.byte	0x03, 0x50
        /*002a*/ 	.short	0x0000


	//----- nvinfo : EIATTR_MAXREG_COUNT
	.align		4
        /*002c*/ 	.byte	0x03, 0x1b
        /*002e*/ 	.short	0x00ff


	//----- nvinfo : EIATTR_MERCURY_ISA_VERSION
	.align		4
        /*0030*/ 	.byte	0x03, 0x5f
        /*0032*/ 	.short	0x0101


	//----- nvinfo : EIATTR_VRC_CTA_INIT_COUNT
	.align		4
        /*0034*/ 	.byte	0x02, 0x4a
	.zero		1
	.zero		1


	//----- nvinfo : EIATTR_EXIT_INSTR_OFFSETS
	.align		4
        /*0038*/ 	.byte	0x04, 0x1c
        /*003a*/ 	.short	(.L_33 - .L_32)


	//   ....[0]....
.L_32:
        /*003c*/ 	.word	0x00000070


	//   ....[1]....
        /*0040*/ 	.word	0x000019e0


	//----- nvinfo : EIATTR_CRS_STACK_SIZE
	.align		4
.L_33:
        /*0044*/ 	.byte	0x04, 0x1e
        /*0046*/ 	.short	(.L_35 - .L_34)
.L_34:
        /*0048*/ 	.word	0x00000000


	//----- nvinfo : EIATTR_CBANK_PARAM_SIZE
	.align		4
.L_35:
        /*004c*/ 	.byte	0x03, 0x19
        /*004e*/ 	.short	0x000c


	//----- nvinfo : EIATTR_PARAM_CBANK
	.align		4
        /*0050*/ 	.byte	0x04, 0x0a
        /*0052*/ 	.short	(.L_37 - .L_36)
	.align		4
.L_36:
        /*0054*/ 	.word	index@(.nv.constant0._Z13computeForcesP4Bodyi)
        /*0058*/ 	.short	0x0380
        /*005a*/ 	.short	0x000c


	//----- nvinfo : EIATTR_SW_WAR
	.align		4
.L_37:
        /*005c*/ 	.byte	0x04, 0x36
        /*005e*/ 	.short	(.L_39 - .L_38)
.L_38:
        /*0060*/ 	.word	0x00000008
.L_39:


//--------------------- .nv.callgraph             --------------------------
	.section	.nv.callgraph,"",@"SHT_CUDA_CALLGRAPH"
	.align	4
	.sectionentsize	8
	.align		4
        /*0000*/ 	.word	0x00000000
	.align		4
        /*0004*/ 	.word	0xffffffff
	.align		4
        /*0008*/ 	.word	0x00000000
	.align		4
        /*000c*/ 	.word	0xfffffffe
	.align		4
        /*0010*/ 	.word	0x00000000
	.align		4
        /*0014*/ 	.word	0xfffffffd
	.align		4
        /*0018*/ 	.word	0x00000000
	.align		4
        /*001c*/ 	.word	0xfffffffc


//--------------------- .text._Z15updatePositionsP4Bodyfi --------------------------
	.section	.text._Z15updatePositionsP4Bodyfi,"ax",@progbits
	.align	128
        .global         _Z15updatePositionsP4Bodyfi
        .type           _Z15updatePositionsP4Bodyfi,@function
        .size           _Z15updatePositionsP4Bodyfi,(.L_x_18 - _Z15updatePositionsP4Bodyfi)
        .other          _Z15updatePositionsP4Bodyfi,@"STO_CUDA_ENTRY STV_DEFAULT"
_Z15updatePositionsP4Bodyfi:
.text._Z15updatePositionsP4Bodyfi:
[----:B------:R-:W-:Y:S01]  /*0000*/  LDC R1, c[0x0][0x37c] ;  /* 0x0000df00ff017b82 */ /* 0x000fe20000000800 */
[----:B------:R-:W0:Y:S07]  /*0010*/  S2R R0, SR_TID.X ;  /* 0x0000000000007919 */ /* 0x000e2e0000002100 */
[----:B------:R-:W0:Y:S01]  /*0020*/  S2UR UR4, SR_CTAID.X ;  /* 0x00000000000479c3 */ /* 0x000e220000002500 */
[----:B------:R-:W1:Y:S07]  /*0030*/  LDCU UR5, c[0x0][0x38c] ;  /* 0x00007180ff0577ac */ /* 0x000e6e0008000800 */
[----:B------:R-:W0:Y:S02]  /*0040*/  LDC R5, c[0x0][0x360] ;  /* 0x0000d800ff057b82 */ /* 0x000e240000000800 */
[----:B0-----:R-:W-:-:S05]  /*0050*/  IMAD R5, R5, UR4, R0 ;  /* 0x0000000405057c24 */ /* 0x001fca000f8e0200 */
[----:B-1----:R-:W-:-:S13]  /*0060*/  ISETP.GE.AND P0, PT, R5, UR5, PT ;  /* 0x0000000505007c0c */ /* 0x002fda000bf06270 */
[----:B------:R-:W-:Y:S05]  /*0070*/  @P0 EXIT ;  /* 0x000000000000094d */ /* 0x000fea0003800000 */
[----:B------:R-:W0:Y:S01]  /*0080*/  LDC.64 R2, c[0x0][0x380] ;  /* 0x0000e000ff027b82 */ /* 0x000e220000000a00 */
[----:B------:R-:W1:Y:S01]  /*0090*/  LDCU.64 UR4, c[0x0][0x358] ;  /* 0x00006b00ff0477ac */ /* 0x000e620008000a00 */
[----:B------:R-:W2:Y:S01]  /*00a0*/  LDCU UR6, c[0x0][0x388] ;  /* 0x00007100ff0677ac */ /* 0x000ea20008000800 */
[----:B0-----:R-:W-:-:S05]  /*00b0*/  IMAD.WIDE R2, R5, 0x1c, R2 ;  /* 0x0000001c05027825 */ /* 0x001fca00078e0202 */
[----:B-1----:R-:W2:Y:S04]  /*00c0*/  LDG.E R0, desc[UR4][R2.64+0xc] ;  /* 0x00000c0402007981 */ /* 0x002ea8000c1e1900 */
[----:B------:R-:W2:Y:S04]  /*00d0*/  LDG.E R5, desc[UR4][R2.64] ;  /* 0x0000000402057981 */ /* 0x000ea8000c1e1900 */
[----:B------:R-:W3:Y:S04]  /*00e0*/  LDG.E R4, desc[UR4][R2.64+0x10] ;  /* 0x0000100402047981 */ /* 0x000ee8000c1e1900 */
[----:B------:R-:W3:Y:S04]  /*00f0*/  LDG.E R7, desc[UR4][R2.64+0x4] ;  /* 0x0000040402077981 */ /* 0x000ee8000c1e1900 */
[----:B------:R-:W4:Y:S04]  /*0100*/  LDG.E R6, desc[UR4][R2.64+0x14] ;  /* 0x0000140402067981 */ /* 0x000f28000c1e1900 */
[----:B------:R-:W4:Y:S01]  /*0110*/  LDG.E R9, desc[UR4][R2.64+0x8] ;  /* 0x0000080402097981 */ /* 0x000f22000c1e1900 */
[----:B--2---:R-:W-:-:S05]  /*0120*/  FFMA R5, R0, UR6, R5 ;  /* 0x0000000600057c23 */ /* 0x004fca0008000005 */
[----:B------:R-:W-:Y:S01]  /*0130*/  STG.E desc[UR4][R2.64], R5 ;  /* 0x0000000502007986 */ /* 0x000fe2000c101904 */
[----:B---3--:R-:W-:-:S05]  /*0140*/  FFMA R7, R4, UR6, R7 ;  /* 0x0000000604077c23 */ /* 0x008fca0008000007 */
[----:B------:R-:W-:Y:S01]  /*0150*/  STG.E desc[UR4][R2.64+0x4], R7 ;  /* 0x0000040702007986 */ /* 0x000fe2000c101904 */
[----:B----4-:R-:W-:-:S05]  /*0160*/  FFMA R9, R6, UR6, R9 ;  /* 0x0000000606097c23 */ /* 0x010fca0008000009 */
[----:B------:R-:W-:Y:S01]  /*0170*/  STG.E desc[UR4][R2.64+0x8], R9 ;  /* 0x0000080902007986 */ /* 0x000fe2000c101904 */
[----:B------:R-:W-:Y:S05]  /*0180*/  EXIT ;  /* 0x000000000000794d */ /* 0x000fea0003800000 */
.L_x_0:
[----:B------:R-:W-:-:S00]  /*0190*/  BRA `(.L_x_0) ;  /* 0xfffffffc00fc7947 */ /* 0x000fc0000383ffff */
[----:B------:R-:W-:-:S00]  /*01a0*/  NOP ;  /* 0x0000000000007918 */ /* 0x000fc00000000000 */
        /* <DEDUP_REMOVED lines=13> */
.L_x_18:


//--------------------- .text._Z13computeForcesP4Bodyi --------------------------
	.section	.text._Z13computeForcesP4Bodyi,"ax",@progbits
	.align	128
        .global         _Z13computeForcesP4Bodyi
        .type           _Z13computeForcesP4Bodyi,@function
        .size           _Z13computeForcesP4Bodyi,(.L_x_19 - _Z13computeForcesP4Bodyi)
        .other          _Z13computeForcesP4Bodyi,@"STO_CUDA_ENTRY STV_DEFAULT"
_Z13computeForcesP4Bodyi:
.text._Z13computeForcesP4Bodyi:
        /* <DEDUP_REMOVED lines=10> */
[----:B0-----:R-:W-:-:S05]  /*00a0*/  IMAD.WIDE R4, R12, 0x1c, R2 ;  /* 0x0000001c0c047825 */ /* 0x001fca00078e0202 */
[----:B-1----:R0:W5:Y:S04]  /*00b0*/  LDG.E R10, desc[UR6][R4.64] ;  /* 0x00000006040a7981 */ /* 0x002168000c1e1900 */
[----:B------:R0:W5:Y:S04]  /*00c0*/  LDG.E R8, desc[UR6][R4.64+0x4] ;  /* 0x0000040604087981 */ /* 0x000168000c1e1900 */
[----:B------:R0:W5:Y:S04]  /*00d0*/  LDG.E R0, desc[UR6][R4.64+0x8] ;  /* 0x0000080604007981 */ /* 0x000168000c1e1900 */
[----:B------:R0:W5:Y:S04]  /*00e0*/  LDG.E R19, desc[UR6][R4.64+0xc] ;  /* 0x00000c0604137981 */ /* 0x000168000c1e1900 */
[----:B------:R0:W5:Y:S04]  /*00f0*/  LDG.E R15, desc[UR6][R4.64+0x10] ;  /* 0x00001006040f7981 */ /* 0x000168000c1e1900 */
[----:B------:R0:W5:Y:S01]  /*0100*/  LDG.E R11, desc[UR6][R4.64+0x14] ;  /* 0x00001406040b7981 */ /* 0x000162000c1e1900 */
[----:B------:R-:W-:Y:S01]  /*0110*/  ISETP.GE.AND P0, PT, R12, 0x1, PT ;  /* 0x000000010c00780c */ /* 0x000fe20003f06270 */
[----:B------:R-:W-:Y:S01]  /*0120*/  BSSY.RECONVERGENT B0, `(.L_x_1) ;  /* 0x00000b6000007945 */ /* 0x000fe20003800200 */
[----:B------:R-:W-:-:S11]  /*0130*/  HFMA2 R9, -RZ, RZ, 0, 0 ;  /* 0x00000000ff097431 */ /* 0x000fd600000001ff */
[----:B0-----:R-:W-:Y:S05]  /*0140*/  @!P0 BRA `(.L_x_2) ;  /* 0x0000000800cc8947 */ /* 0x001fea0003800000 */
[----:B------:R-:W-:Y:S01]  /*0150*/  VIMNMX R6, PT, PT, R12, UR8, PT ;  /* 0x000000080c067c48 */ /* 0x000fe2000bfe0100 */
[----:B------:R-:W-:Y:S01]  /*0160*/  BSSY.RECONVERGENT B1, `(.L_x_3) ;  /* 0x0000067000017945 */ /* 0x000fe20003800200 */
[----:B------:R-:W-:Y:S02]  /*0170*/  MOV R17, RZ ;  /* 0x000000ff00117202 */ /* 0x000fe40000000f00 */
[C---:B------:R-:W-:Y:S02]  /*0180*/  ISETP.GE.AND P1, PT, R6.reuse, 0x4, PT ;  /* 0x000000040600780c */ /* 0x040fe40003f26270 */
[----:B------:R-:W-:-:S04]  /*0190*/  VIMNMX R9, PT, PT, R6, 0x1, !PT ;  /* 0x0000000106097848 */ /* 0x000fc80007fe0100 */
[----:B------:R-:W-:-:S04]  /*01a0*/  LOP3.LUT R24, R9, 0x3, RZ, 0xc0, !PT ;  /* 0x0000000309187812 */ /* 0x000fc800078ec0ff */
[----:B------:R-:W-:-:S03]  /*01b0*/  ISETP.NE.AND P0, PT, R24, RZ, PT ;  /* 0x000000ff1800720c */ /* 0x000fc60003f05270 */
[----:B------:R-:W-:Y:S10]  /*01c0*/  @!P1 BRA `(.L_x_4) ;  /* 0x0000000400809947 */ /* 0x000ff40003800000 */
[----:B------:R-:W0:Y:S01]  /*01d0*/  LDCU.64 UR4, c[0x0][0x380] ;  /* 0x00007000ff0477ac */ /* 0x000e220008000a00 */
[----:B------:R-:W-:-:S04]  /*01e0*/  LOP3.LUT R17, R9, 0x7ffffffc, RZ, 0xc0, !PT ;  /* 0x7ffffffc09117812 */ /* 0x000fc800078ec0ff */
[----:B------:R-:W-:Y:S01]  /*01f0*/  IADD3 R13, PT, PT, -R17, RZ, RZ ;  /* 0x000000ff110d7210 */ /* 0x000fe20007ffe1ff */
[----:B0-----:R-:W-:-:S04]  /*0200*/  UIADD3 UR4, UP0, UPT, UR4, 0x38, URZ ;  /* 0x0000003804047890 */ /* 0x001fc8000ff1e0ff */
[----:B------:R-:W-:Y:S02]  /*0210*/  UIADD3.X UR5, UPT, UPT, URZ, UR5, URZ, UP0, !UPT ;  /* 0x00000005ff057290 */ /* 0x000fe400087fe4ff */
[----:B------:R-:W-:-:S04]  /*0220*/  MOV R6, UR4 ;  /* 0x0000000400067c02 */ /* 0x000fc80008000f00 */
[----:B------:R-:W-:-:S07]  /*0230*/  MOV R7, UR5 ;  /* 0x0000000500077c02 */ /* 0x000fce0008000f00 */
.L_x_5:
[----:B------:R-:W2:Y:S04]  /*0240*/  LDG.E R27, desc[UR6][R6.64+-0x34] ;  /* 0xffffcc06061b7981 */ /* 0x000ea8000c1e1900 */
[----:B------:R-:W3:Y:S04]  /*0250*/  LDG.E R21, desc[UR6][R6.64+-0x38] ;  /* 0xffffc80606157981 */ /* 0x000ee8000c1e1900 */
[----:B------:R-:W4:Y:S04]  /*0260*/  LDG.E R29, desc[UR6][R6.64+-0x30] ;  /* 0xffffd006061d7981 */ /* 0x000f28000c1e1900 */
[----:B------:R-:W4:Y:S04]  /*0270*/  LDG.E R18, desc[UR6][R6.64+-0x20] ;  /* 0xffffe00606127981 */ /* 0x000f28000c1e1900 */
[----:B------:R-:W4:Y:S04]  /*0280*/  LDG.E R23, desc[UR6][R6.64+-0x18] ;  /* 0xffffe80606177981 */ /* 0x000f28000c1e1900 */
[----:B------:R-:W4:Y:S01]  /*0290*/  LDG.E R25, desc[UR6][R6.64+-0x1c] ;  /* 0xffffe40606197981 */ /* 0x000f22000c1e1900 */
[----:B--2--5:R-:W-:-:S03]  /*02a0*/  FADD R22, -R8, R27 ;  /* 0x0000001b08167221 */ /* 0x024fc60000000100 */
[----:B------:R-:W2:Y:S01]  /*02b0*/  LDG.E R27, desc[UR6][R6.64+-0x14] ;  /* 0xffffec06061b7981 */ /* 0x000ea2000c1e1900 */
[----:B---3--:R-:W-:Y:S01]  /*02c0*/  FADD R20, -R10, R21 ;  /* 0x000000150a147221 */ /* 0x008fe20000000100 */
[----:B------:R-:W-:Y:S01]  /*02d0*/  FMUL R21, R22, R22 ;  /* 0x0000001616157220 */ /* 0x000fe20000400000 */
[----:B----4-:R-:W-:-:S03]  /*02e0*/  FADD R14, -R0, R29 ;  /* 0x0000001d000e7221 */ /* 0x010fc60000000100 */
[----:B------:R-:W-:-:S04]  /*02f0*/  FFMA R21, R20, R20, R21 ;  /* 0x0000001414157223 */ /* 0x000fc80000000015 */
[----:B------:R-:W-:-:S04]  /*0300*/  FFMA R21, R14, R14, R21 ;  /* 0x0000000e0e157223 */ /* 0x000fc80000000015 */
[----:B------:R-:W-:-:S05]  /*0310*/  FADD R26, R21, 9.9999997171806853657e-10 ;  /* 0x3089705f151a7421 */ /* 0x000fca0000000000 */
[----:B------:R-:W-:-:S13]  /*0320*/  FSETP.GEU.AND P1, PT, |R26|, 1.175494350822287508e-38, PT ;  /* 0x008000001a00780b */ /* 0x000fda0003f2e200 */
[----:B------:R-:W-:-:S04]  /*0330*/  @!P1 FMUL R26, R26, 16777216 ;  /* 0x4b8000001a1a9820 */ /* 0x000fc80000400000 */
[----:B------:R-:W0:Y:S02]  /*0340*/  MUFU.RSQ R16, R26 ;  /* 0x0000001a00107308 */ /* 0x000e240000001400 */
[----:B0-----:R-:W-:-:S04]  /*0350*/  @!P1 FMUL R16, R16, 4096 ;  /* 0x4580000010109820 */ /* 0x001fc80000400000 */
[----:B------:R-:W-:-:S04]  /*0360*/  FMUL R21, R16, R16 ;  /* 0x0000001010157220 */ /* 0x000fc80000400000 */
[----:B------:R-:W-:Y:S02]  /*0370*/  FMUL R21, R16, R21 ;  /* 0x0000001510157220 */ /* 0x000fe40000400000 */
[----:B------:R-:W3:Y:S02]  /*0380*/  LDG.E R16, desc[UR6][R6.64+-0x4] ;  /* 0xfffffc0606107981 */ /* 0x000ee4000c1e1900 */
[----:B------:R-:W-:Y:S02]  /*0390*/  FMUL R18, R21, R18 ;  /* 0x0000001215127220 */ /* 0x000fe40000400000 */
[----:B------:R-:W4:Y:S02]  /*03a0*/  LDG.E R21, desc[UR6][R6.64+0x8] ;  /* 0x0000080606157981 */ /* 0x000f24000c1e1900 */
[-C--:B------:R-:W-:Y:S02]  /*03b0*/  FFMA R20, R20, R18.reuse, R19 ;  /* 0x0000001214147223 */ /* 0x080fe40000000013 */
[----:B------:R-:W4:Y:S01]  /*03c0*/  LDG.E R19, desc[UR6][R6.64+0x4] ;  /* 0x0000040606137981 */ /* 0x000f22000c1e1900 */
[----:B------:R-:W-:-:S03]  /*03d0*/  FFMA R22, R22, R18, R15 ;  /* 0x0000001216167223 */ /* 0x000fc6000000000f */
[----:B------:R-:W4:Y:S01]  /*03e0*/  LDG.E R15, desc[UR6][R6.64] ;  /* 0x00000006060f7981 */ /* 0x000f22000c1e1900 */
[----:B------:R-:W-:Y:S01]  /*03f0*/  FADD R23, -R8, R23 ;  /* 0x0000001708177221 */ /* 0x000fe20000000100 */
[----:B------:R-:W-:Y:S01]  /*0400*/  FFMA R11, R14, R18, R11 ;  /* 0x000000120e0b7223 */ /* 0x000fe2000000000b */
[----:B------:R-:W-:Y:S02]  /*0410*/  FADD R25, -R10, R25 ;  /* 0x000000190a197221 */ /* 0x000fe40000000100 */
[----:B------:R-:W-:Y:S01]  /*0420*/  FMUL R18, R23, R23 ;  /* 0x0000001717127220 */ /* 0x000fe20000400000 */
[----:B--2---:R-:W-:-:S03]  /*0430*/  FADD R14, -R0, R27 ;  /* 0x0000001b000e7221 */ /* 0x004fc60000000100 */
        /* <DEDUP_REMOVED lines=9> */
[----:B------:R-:W2:Y:S02]  /*04d0*/  LDG.E R26, desc[UR6][R6.64+0x18] ;  /* 0x00001806061a7981 */ /* 0x000ea4000c1e1900 */
[----:B---3--:R-:W-:Y:S02]  /*04e0*/  FMUL R16, R27, R16 ;  /* 0x000000101b107220 */ /* 0x008fe40000400000 */
[----:B------:R-:W3:Y:S02]  /*04f0*/  LDG.E R27, desc[UR6][R6.64+0x20] ;  /* 0x00002006061b7981 */ /* 0x000ee4000c1e1900 */
[-C--:B------:R-:W-:Y:S02]  /*0500*/  FFMA R22, R23, R16.reuse, R22 ;  /* 0x0000001017167223 */ /* 0x080fe40000000016 */
[----:B------:R-:W2:Y:S01]  /*0510*/  LDG.E R23, desc[UR6][R6.64+0x1c] ;  /* 0x00001c0606177981 */ /* 0x000ea2000c1e1900 */
[----:B----4-:R-:W-:Y:S01]  /*0520*/  FADD R19, -R8, R19 ;  /* 0x0000001308137221 */ /* 0x010fe20000000100 */
[-C--:B------:R-:W-:Y:S01]  /*0530*/  FFMA R11, R14, R16.reuse, R11 ;  /* 0x000000100e0b7223 */ /* 0x080fe2000000000b */
[----:B------:R-:W-:Y:S01]  /*0540*/  FFMA R20, R25, R16, R20 ;  /* 0x0000001019147223 */ /* 0x000fe20000000014 */
[----:B------:R-:W-:Y:S01]  /*0550*/  FADD R15, -R10, R15 ;  /* 0x0000000f0a0f7221 */ /* 0x000fe20000000100 */
[----:B------:R-:W-:Y:S01]  /*0560*/  FMUL R14, R19, R19 ;  /* 0x00000013130e7220 */ /* 0x000fe20000400000 */
[----:B------:R-:W4:Y:S01]  /*0570*/  LDG.E R25, desc[UR6][R6.64+0x24] ;  /* 0x0000240606197981 */ /* 0x000f22000c1e1900 */
[----:B------:R-:W-:-:S02]  /*0580*/  FADD R18, -R0, R21 ;  /* 0x0000001500127221 */ /* 0x000fc40000000100 */
        /* <DEDUP_REMOVED lines=9> */
[----:B------:R0:W4:Y:S01]  /*0620*/  LDG.E R14, desc[UR6][R6.64+0x34] ;  /* 0x00003406060e7981 */ /* 0x000122000c1e1900 */
[----:B------:R-:W-:Y:S02]  /*0630*/  IADD3 R13, PT, PT, R13, 0x4, RZ ;  /* 0x000000040d0d7810 */ /* 0x000fe40007ffe0ff */
[----:B0-----:R-:W-:-:S04]  /*0640*/  IADD3 R6, P2, PT, R6, 0x70, RZ ;  /* 0x0000007006067810 */ /* 0x001fc80007f5e0ff */
[----:B------:R-:W-:Y:S01]  /*0650*/  IADD3.X R7, PT, PT, RZ, R7, RZ, P2, !PT ;  /* 0x00000007ff077210 */ /* 0x000fe200017fe4ff */
[----:B---3--:R-:W-:Y:S01]  /*0660*/  FADD R16, -R8, R27 ;  /* 0x0000001b08107221 */ /* 0x008fe20000000100 */
[----:B--2---:R-:W-:-:S03]  /*0670*/  FADD R23, -R10, R23 ;  /* 0x000000170a177221 */ /* 0x004fc60000000100 */
[----:B------:R-:W-:-:S04]  /*0680*/  FMUL R28, R16, R16 ;  /* 0x00000010101c7220 */ /* 0x000fc80000400000 */
[----:B------:R-:W-:Y:S01]  /*0690*/  FFMA R28, R23, R23, R28 ;  /* 0x00000017171c7223 */ /* 0x000fe2000000001c */
[----:B----4-:R-:W-:-:S04]  /*06a0*/  FADD R25, -R0, R25 ;  /* 0x0000001900197221 */ /* 0x010fc80000000100 */
[----:B------:R-:W-:-:S04]  /*06b0*/  FFMA R28, R25, R25, R28 ;  /* 0x00000019191c7223 */ /* 0x000fc8000000001c */
[----:B------:R-:W-:-:S05]  /*06c0*/  FADD R28, R28, 9.9999997171806853657e-10 ;  /* 0x3089705f1c1c7421 */ /* 0x000fca0000000000 */
[----:B------:R-:W-:-:S13]  /*06d0*/  FSETP.GEU.AND P1, PT, |R28|, 1.175494350822287508e-38, PT ;  /* 0x008000001c00780b */ /* 0x000fda0003f2e200 */
[----:B------:R-:W-:-:S04]  /*06e0*/  @!P1 FMUL R28, R28, 16777216 ;  /* 0x4b8000001c1c9820 */ /* 0x000fc80000400000 */
[----:B------:R-:W0:Y:S01]  /*06f0*/  MUFU.RSQ R21, R28 ;  /* 0x0000001c00157308 */ /* 0x000e220000001400 */
[----:B------:R-:W-:-:S04]  /*0700*/  FMUL R26, R29, R26 ;  /* 0x0000001a1d1a7220 */ /* 0x000fc80000400000 */
[----:B------:R-:W-:Y:S01]  /*0710*/  FFMA R20, R15, R26, R20 ;  /* 0x0000001a0f147223 */ /* 0x000fe20000000014 */
[----:B0-----:R-:W-:Y:S01]  /*0720*/  @!P1 FMUL R21, R21, 4096 ;  /* 0x4580000015159820 */ /* 0x001fe20000400000 */
[----:B------:R-:W-:-:S03]  /*0730*/  ISETP.NE.AND P1, PT, R13, RZ, PT ;  /* 0x000000ff0d00720c */ /* 0x000fc60003f25270 */
[----:B------:R-:W-:-:S04]  /*0740*/  FMUL R15, R21, R21 ;  /* 0x00000015150f7220 */ /* 0x000fc80000400000 */
[----:B------:R-:W-:Y:S01]  /*0750*/  FMUL R21, R21, R15 ;  /* 0x0000000f15157220 */ /* 0x000fe20000400000 */
[-C--:B------:R-:W-:Y:S01]  /*0760*/  FFMA R15, R19, R26.reuse, R22 ;  /* 0x0000001a130f7223 */ /* 0x080fe20000000016 */
[----:B------:R-:W-:Y:S02]  /*0770*/  FFMA R18, R18, R26, R11 ;  /* 0x0000001a12127223 */ /* 0x000fe4000000000b */
[----:B------:R-:W-:-:S04]  /*0780*/  FMUL R14, R21, R14 ;  /* 0x0000000e150e7220 */ /* 0x000fc80000400000 */
[-C--:B------:R-:W-:Y:S01]  /*0790*/  FFMA R19, R23, R14.reuse, R20 ;  /* 0x0000000e17137223 */ /* 0x080fe20000000014 */
[-C--:B------:R-:W-:Y:S01]  /*07a0*/  FFMA R15, R16, R14.reuse, R15 ;  /* 0x0000000e100f7223 */ /* 0x080fe2000000000f */
[----:B------:R-:W-:Y:S01]  /*07b0*/  FFMA R11, R25, R14, R18 ;  /* 0x0000000e190b7223 */ /* 0x000fe20000000012 */
[----:B------:R-:W-:Y:S06]  /*07c0*/  @P1 BRA `(.L_x_5) ;  /* 0xfffffff8009c1947 */ /* 0x000fec000383ffff */
.L_x_4:
[----:B------:R-:W-:Y:S05]  /*07d0*/  BSYNC.RECONVERGENT B1 ;  /* 0x0000000000017941 */ /* 0x000fea0003800200 */
.L_x_3:
[----:B------:R-:W-:Y:S05]  /*07e0*/  @!P0 BRA `(.L_x_2) ;  /* 0x0000000400248947 */ /* 0x000fea0003800000 */
[----:B------:R-:W-:Y:S01]  /*07f0*/  ISETP.NE.AND P1, PT, R24, 0x1, PT ;  /* 0x000000011800780c */ /* 0x000fe20003f25270 */
[----:B------:R-:W-:Y:S01]  /*0800*/  BSSY.RECONVERGENT B1, `(.L_x_6) ;  /* 0x0000030000017945 */ /* 0x000fe20003800200 */
[----:B------:R-:W-:-:S04]  /*0810*/  LOP3.LUT R6, R9, 0x1, RZ, 0xc0, !PT ;  /* 0x0000000109067812 */ /* 0x000fc800078ec0ff */
[----:B------:R-:W-:-:S07]  /*0820*/  ISETP.NE.U32.AND P0, PT, R6, 0x1, PT ;  /* 0x000000010600780c */ /* 0x000fce0003f05070 */
[----:B------:R-:W-:Y:S06]  /*0830*/  @!P1 BRA `(.L_x_7) ;  /* 0x0000000000b09947 */ /* 0x000fec0003800000 */
[----:B------:R-:W-:-:S05]  /*0840*/  IMAD.WIDE.U32 R6, R17, 0x1c, R2 ;  /* 0x0000001c11067825 */ /* 0x000fca00078e0002 */
[----:B------:R-:W2:Y:S04]  /*0850*/  LDG.E R25, desc[UR6][R6.64+0x4] ;  /* 0x0000040606197981 */ /* 0x000ea8000c1e1900 */
[----:B------:R-:W3:Y:S04]  /*0860*/  LDG.E R21, desc[UR6][R6.64] ;  /* 0x0000000606157981 */ /* 0x000ee8000c1e1900 */
[----:B------:R-:W4:Y:S04]  /*0870*/  LDG.E R18, desc[UR6][R6.64+0x20] ;  /* 0x0000200606127981 */ /* 0x000f28000c1e1900 */
[----:B------:R-:W4:Y:S04]  /*0880*/  LDG.E R27, desc[UR6][R6.64+0x8] ;  /* 0x00000806061b7981 */ /* 0x000f28000c1e1900 */
[----:B------:R-:W4:Y:S04]  /*0890*/  LDG.E R29, desc[UR6][R6.64+0x1c] ;  /* 0x00001c06061d7981 */ /* 0x000f28000c1e1900 */
[----:B------:R-:W4:Y:S04]  /*08a0*/  LDG.E R23, desc[UR6][R6.64+0x24] ;  /* 0x0000240606177981 */ /* 0x000f28000c1e1900 */
[----:B------:R-:W4:Y:S04]  /*08b0*/  LDG.E R13, desc[UR6][R6.64+0x18] ;  /* 0x00001806060d7981 */ /* 0x000f28000c1e1900 */
[----:B------:R0:W4:Y:S01]  /*08c0*/  LDG.E R14, desc[UR6][R6.64+0x34] ;  /* 0x00003406060e7981 */ /* 0x000122000c1e1900 */
[----:B------:R-:W-:Y:S01]  /*08d0*/  IADD3 R17, PT, PT, R17, 0x2, RZ ;  /* 0x0000000211117810 */ /* 0x000fe20007ffe0ff */
[----:B--2--5:R-:W-:Y:S01]  /*08e0*/  FADD R16, -R8, R25 ;  /* 0x0000001908107221 */ /* 0x024fe20000000100 */
[----:B---3--:R-:W-:-:S03]  /*08f0*/  FADD R20, -R10, R21 ;  /* 0x000000150a147221 */ /* 0x008fc60000000100 */
[----:B------:R-:W-:Y:S01]  /*0900*/  FMUL R25, R16, R16 ;  /* 0x0000001010197220 */ /* 0x000fe20000400000 */
[----:B----4-:R-:W-:-:S03]  /*0910*/  FADD R18, -R8, R18 ;  /* 0x0000001208127221 */ /* 0x010fc60000000100 */
[----:B------:R-:W-:Y:S01]  /*0920*/  FFMA R25, R20, R20, R25 ;  /* 0x0000001414197223 */ /* 0x000fe20000000019 */
[----:B------:R-:W-:Y:S01]  /*0930*/  FADD R22, -R0, R27 ;  /* 0x0000001b00167221 */ /* 0x000fe20000000100 */
[----:B------:R-:W-:Y:S01]  /*0940*/  FMUL R24, R18, R18 ;  /* 0x0000001212187220 */ /* 0x000fe20000400000 */
[----:B------:R-:W-:Y:S02]  /*0950*/  FADD R21, -R10, R29 ;  /* 0x0000001d0a157221 */ /* 0x000fe40000000100 */
[----:B------:R-:W-:Y:S01]  /*0960*/  FFMA R25, R22, R22, R25 ;  /* 0x0000001616197223 */ /* 0x000fe20000000019 */
[----:B------:R-:W-:Y:S01]  /*0970*/  FADD R23, -R0, R23 ;  /* 0x0000001700177221 */ /* 0x000fe20000000100 */
[----:B------:R-:W-:Y:S02]  /*0980*/  FFMA R24, R21, R21, R24 ;  /* 0x0000001515187223 */ /* 0x000fe40000000018 */
[----:B------:R-:W-:Y:S02]  /*0990*/  FADD R25, R25, 9.9999997171806853657e-10 ;  /* 0x3089705f19197421 */ /* 0x000fe40000000000 */
[----:B------:R-:W-:-:S03]  /*09a0*/  FFMA R24, R23, R23, R24 ;  /* 0x0000001717187223 */ /* 0x000fc60000000018 */
[----:B------:R-:W-:Y:S01]  /*09b0*/  FSETP.GEU.AND P1, PT, |R25|, 1.175494350822287508e-38, PT ;  /* 0x008000001900780b */ /* 0x000fe20003f2e200 */
[----:B------:R-:W-:-:S05]  /*09c0*/  FADD R24, R24, 9.9999997171806853657e-10 ;  /* 0x3089705f18187421 */ /* 0x000fca0000000000 */
[----:B------:R-:W-:-:S07]  /*09d0*/  FSETP.GEU.AND P2, PT, |R24|, 1.175494350822287508e-38, PT ;  /* 0x008000001800780b */ /* 0x000fce0003f4e200 */
[----:B------:R-:W-:-:S04]  /*09e0*/  @!P1 FMUL R25, R25, 16777216 ;  /* 0x4b80000019199820 */ /* 0x000fc80000400000 */
[----:B0-----:R-:W0:Y:S02]  /*09f0*/  MUFU.RSQ R6, R25 ;  /* 0x0000001900067308 */ /* 0x001e240000001400 */
[----:B------:R-:W-:-:S06]  /*0a00*/  @!P2 FMUL R24, R24, 16777216 ;  /* 0x4b8000001818a820 */ /* 0x000fcc0000400000 */
[----:B------:R-:W1:Y:S01]  /*0a10*/  MUFU.RSQ R26, R24 ;  /* 0x00000018001a7308 */ /* 0x000e620000001400 */
[----:B0-----:R-:W-:-:S04]  /*0a20*/  @!P1 FMUL R6, R6, 4096 ;  /* 0x4580000006069820 */ /* 0x001fc80000400000 */
[----:B------:R-:W-:Y:S01]  /*0a30*/  FMUL R7, R6, R6 ;  /* 0x0000000606077220 */ /* 0x000fe20000400000 */
[----:B-1----:R-:W-:-:S03]  /*0a40*/  @!P2 FMUL R26, R26, 4096 ;  /* 0x458000001a1aa820 */ /* 0x002fc60000400000 */
[----:B------:R-:W-:Y:S01]  /*0a50*/  FMUL R6, R6, R7 ;  /* 0x0000000706067220 */ /* 0x000fe20000400000 */
[----:B------:R-:W-:-:S03]  /*0a60*/  FMUL R27, R26, R26 ;  /* 0x0000001a1a1b7220 */ /* 0x000fc60000400000 */
[----:B------:R-:W-:Y:S01]  /*0a70*/  FMUL R6, R6, R13 ;  /* 0x0000000d06067220 */ /* 0x000fe20000400000 */
[----:B------:R-:W-:-:S03]  /*0a80*/  FMUL R27, R26, R27 ;  /* 0x0000001b1a1b7220 */ /* 0x000fc60000400000 */
[-C--:B------:R-:W-:Y:S01]  /*0a90*/  FFMA R20, R20, R6.reuse, R19 ;  /* 0x0000000614147223 */ /* 0x080fe20000000013 */
[-C--:B------:R-:W-:Y:S01]  /*0aa0*/  FFMA R15, R16, R6.reuse, R15 ;  /* 0x00000006100f7223 */ /* 0x080fe2000000000f */
[----:B------:R-:W-:Y:S01]  /*0ab0*/  FFMA R6, R22, R6, R11 ;  /* 0x0000000616067223 */ /* 0x000fe2000000000b */
[----:B------:R-:W-:-:S04]  /*0ac0*/  FMUL R14, R27, R14 ;  /* 0x0000000e1b0e7220 */ /* 0x000fc80000400000 */
[-C--:B------:R-:W-:Y:S01]  /*0ad0*/  FFMA R19, R21, R14.reuse, R20 ;  /* 0x0000000e15137223 */ /* 0x080fe20000000014 */
[-C--:B------:R-:W-:Y:S01]  /*0ae0*/  FFMA R15, R18, R14.reuse, R15 ;  /* 0x0000000e120f7223 */ /* 0x080fe2000000000f */
[----:B------:R-:W-:-:S07]  /*0af0*/  FFMA R11, R23, R14, R6 ;  /* 0x0000000e170b7223 */ /* 0x000fce0000000006 */
.L_x_7:
[----:B------:R-:W-:Y:S05]  /*0b00*/  BSYNC.RECONVERGENT B1 ;  /* 0x0000000000017941 */ /* 0x000fea0003800200 */
.L_x_6:
[----:B------:R-:W-:Y:S05]  /*0b10*/  @P0 BRA `(.L_x_2) ;  /* 0x0000000000580947 */ /* 0x000fea0003800000 */
[----:B------:R-:W-:-:S05]  /*0b20*/  IMAD.WIDE.U32 R6, R17, 0x1c, R2 ;  /* 0x0000001c11067825 */ /* 0x000fca00078e0002 */
[----:B------:R-:W2:Y:S04]  /*0b30*/  LDG.E R17, desc[UR6][R6.64+0x4] ;  /* 0x0000040606117981 */ /* 0x000ea8000c1e1900 */
[----:B------:R-:W3:Y:S04]  /*0b40*/  LDG.E R13, desc[UR6][R6.64] ;  /* 0x00000006060d7981 */ /* 0x000ee8000c1e1900 */
[----:B------:R-:W4:Y:S04]  /*0b50*/  LDG.E R21, desc[UR6][R6.64+0x8] ;  /* 0x0000080606157981 */ /* 0x000f28000c1e1900 */
[----:B------:R0:W4:Y:S01]  /*0b60*/  LDG.E R23, desc[UR6][R6.64+0x18] ;  /* 0x0000180606177981 */ /* 0x000122000c1e1900 */
[----:B--2--5:R-:W-:Y:S01]  /*0b70*/  FADD R16, -R8, R17 ;  /* 0x0000001108107221 */ /* 0x024fe20000000100 */
[----:B---3--:R-:W-:-:S03]  /*0b80*/  FADD R14, -R10, R13 ;  /* 0x0000000d0a0e7221 */ /* 0x008fc60000000100 */
[----:B------:R-:W-:Y:S01]  /*0b90*/  FMUL R13, R16, R16 ;  /* 0x00000010100d7220 */ /* 0x000fe20000400000 */
[----:B----4-:R-:W-:-:S03]  /*0ba0*/  FADD R18, -R0, R21 ;  /* 0x0000001500127221 */ /* 0x010fc60000000100 */
[----:B------:R-:W-:-:S04]  /*0bb0*/  FFMA R13, R14, R14, R13 ;  /* 0x0000000e0e0d7223 */ /* 0x000fc8000000000d */
[----:B------:R-:W-:-:S04]  /*0bc0*/  FFMA R13, R18, R18, R13 ;  /* 0x00000012120d7223 */ /* 0x000fc8000000000d */
[----:B------:R-:W-:-:S05]  /*0bd0*/  FADD R13, R13, 9.9999997171806853657e-10 ;  /* 0x3089705f0d0d7421 */ /* 0x000fca0000000000 */
[----:B------:R-:W-:-:S13]  /*0be0*/  FSETP.GEU.AND P0, PT, |R13|, 1.175494350822287508e-38, PT ;  /* 0x008000000d00780b */ /* 0x000fda0003f0e200 */
[----:B------:R-:W-:-:S04]  /*0bf0*/  @!P0 FMUL R13, R13, 16777216 ;  /* 0x4b8000000d0d8820 */ /* 0x000fc80000400000 */
[----:B------:R-:W1:Y:S02]  /*0c00*/  MUFU.RSQ R17, R13 ;  /* 0x0000000d00117308 */ /* 0x000e640000001400 */
[----:B-1----:R-:W-:-:S04]  /*0c10*/  @!P0 FMUL R17, R17, 4096 ;  /* 0x4580000011118820 */ /* 0x002fc80000400000 */
[----:B0-----:R-:W-:-:S04]  /*0c20*/  FMUL R6, R17, R17 ;  /* 0x0000001111067220 */ /* 0x001fc80000400000 */
[----:B------:R-:W-:-:S04]  /*0c30*/  FMUL R6, R17, R6 ;  /* 0x0000000611067220 */ /* 0x000fc80000400000 */
[----:B------:R-:W-:-:S04]  /*0c40*/  FMUL R6, R6, R23 ;  /* 0x0000001706067220 */ /* 0x000fc80000400000 */
[-C--:B------:R-:W-:Y:S01]  /*0c50*/  FFMA R19, R14, R6.reuse, R19 ;  /* 0x000000060e137223 */ /* 0x080fe20000000013 */
[-C--:B------:R-:W-:Y:S01]  /*0c60*/  FFMA R15, R16, R6.reuse, R15 ;  /* 0x00000006100f7223 */ /* 0x080fe2000000000f */
[----:B------:R-:W-:-:S07]  /*0c70*/  FFMA R11, R18, R6, R11 ;  /* 0x00000006120b7223 */ /* 0x000fce000000000b */
.L_x_2:
[----:B------:R-:W-:Y:S05]  /*0c80*/  BSYNC.RECONVERGENT B0 ;  /* 0x0000000000007941 */ /* 0x000fea0003800200 */
.L_x_1:
[----:B------:R-:W-:Y:S01]  /*0c90*/  ISETP.GE.AND P0, PT, R9, UR8, PT ;  /* 0x0000000809007c0c */ /* 0x000fe2000bf06270 */
[----:B------:R-:W-:-:S12]  /*0ca0*/  BSSY.RECONVERGENT B0, `(.L_x_8) ;  /* 0x00000d0000007945 */ /* 0x000fd80003800200 */
[----:B------:R-:W-:Y:S05]  /*0cb0*/  @P0 BRA `(.L_x_9) ;  /* 0x0000000c00380947 */ /* 0x000fea0003800000 */
[----:B------:R-:W-:Y:S01]  /*0cc0*/  ISETP.NE.AND P0, PT, R12, R9, PT ;  /* 0x000000090c00720c */ /* 0x000fe20003f05270 */
[----:B------:R-:W-:-:S12]  /*0cd0*/  BSSY.RECONVERGENT B1, `(.L_x_10) ;  /* 0x0000018000017945 */ /* 0x000fd80003800200 */
[----:B------:R-:W-:Y:S05]  /*0ce0*/  @!P0 BRA `(.L_x_11) ;  /* 0x0000000000588947 */ /* 0x000fea0003800000 */
        /* <DEDUP_REMOVED lines=22> */
.L_x_11:
[----:B------:R-:W-:Y:S05]  /*0e50*/  BSYNC.RECONVERGENT B1 ;  /* 0x0000000000017941 */ /* 0x000fea0003800200 */
.L_x_10:
[----:B------:R-:W-:-:S04]  /*0e60*/  IADD3 R9, PT, PT, R9, 0x1, RZ ;  /* 0x0000000109097810 */ /* 0x000fc80007ffe0ff */
[----:B------:R-:W-:-:S13]  /*0e70*/  ISETP.GE.AND P0, PT, R9, UR8, PT ;  /* 0x0000000809007c0c */ /* 0x000fda000bf06270 */
[----:B------:R-:W-:Y:S05]  /*0e80*/  @P0 BRA `(.L_x_9) ;  /* 0x0000000800c40947 */ /* 0x000fea0003800000 */
[C---:B------:R-:W-:Y:S01]  /*0e90*/  IADD3 R6, PT, PT, R9.reuse, -UR8, RZ ;  /* 0x8000000809067c10 */ /* 0x040fe2000fffe0ff */
[----:B------:R-:W-:Y:S01]  /*0ea0*/  BSSY.RECONVERGENT B1, `(.L_x_12) ;  /* 0x0000065000017945 */ /* 0x000fe20003800200 */
[----:B------:R-:W-:Y:S02]  /*0eb0*/  IADD3 R13, PT, PT, -R9, UR8, RZ ;  /* 0x00000008090d7c10 */ /* 0x000fe4000fffe1ff */
[----:B------:R-:W-:Y:S02]  /*0ec0*/  ISETP.GT.U32.AND P1, PT, R6, -0x4, PT ;  /* 0xfffffffc0600780c */ /* 0x000fe40003f24070 */
[----:B------:R-:W-:-:S04]  /*0ed0*/  LOP3.LUT R20, R13, 0x3, RZ, 0xc0, !PT ;  /* 0x000000030d147812 */ /* 0x000fc800078ec0ff */
[----:B------:R-:W-:-:S07]  /*0ee0*/  ISETP.NE.AND P0, PT, R20, RZ, PT ;  /* 0x000000ff1400720c */ /* 0x000fce0003f05270 */
[----:B------:R-:W-:Y:S06]  /*0ef0*/  @P1 BRA `(.L_x_13) ;  /* 0x00000004007c1947 */ /* 0x000fec0003800000 */
[----:B------:R-:W-:Y:S01]  /*0f00*/  IMAD.WIDE.U32 R6, R9, 0x1c, R2 ;  /* 0x0000001c09067825 */ /* 0x000fe200078e0002 */
[----:B------:R-:W-:Y:S02]  /*0f10*/  LOP3.LUT R12, R13, 0xfffffffc, RZ, 0xc0, !PT ;  /* 0xfffffffc0d0c7812 */ /* 0x000fe400078ec0ff */
[----:B------:R-:W-:Y:S02]  /*0f20*/  IADD3 R6, P1, PT, R6, 0x38, RZ ;  /* 0x0000003806067810 */ /* 0x000fe40007f3e0ff */
[----:B------:R-:W-:Y:S02]  /*0f30*/  IADD3 R12, PT, PT, -R12, RZ, RZ ;  /* 0x000000ff0c0c7210 */ /* 0x000fe40007ffe1ff */
[----:B------:R-:W-:-:S09]  /*0f40*/  IADD3.X R7, PT, PT, RZ, R7, RZ, P1, !PT ;  /* 0x00000007ff077210 */ /* 0x000fd20000ffe4ff */
.L_x_14:
[----:B------:R-:W2:Y:S04]  /*0f50*/  LDG.E R27, desc[UR6][R6.64+-0x34] ;  /* 0xffffcc06061b7981 */ /* 0x000ea8000c1e1900 */
[----:B------:R-:W3:Y:S04]  /*0f60*/  LDG.E R25, desc[UR6][R6.64+-0x38] ;  /* 0xffffc80606197981 */ /* 0x000ee8000c1e1900 */
[----:B------:R-:W4:Y:S04]  /*0f70*/  LDG.E R29, desc[UR6][R6.64+-0x30] ;  /* 0xffffd006061d7981 */ /* 0x000f28000c1e1900 */
[----:B------:R-:W4:Y:S04]  /*0f80*/  LDG.E R26, desc[UR6][R6.64+-0x20] ;  /* 0xffffe006061a7981 */ /* 0x000f28000c1e1900 */
[----:B------:R-:W4:Y:S04]  /*0f90*/  LDG.E R17, desc[UR6][R6.64+-0x18] ;  /* 0xffffe80606117981 */ /* 0x000f28000c1e1900 */
[----:B------:R-:W4:Y:S04]  /*0fa0*/  LDG.E R21, desc[UR6][R6.64+-0x1c] ;  /* 0xffffe40606157981 */ /* 0x000f28000c1e1900 */
[----:B------:R-:W4:Y:S04]  /*0fb0*/  LDG.E R23, desc[UR6][R6.64+-0x14] ;  /* 0xffffec0606177981 */ /* 0x000f28000c1e1900 */
[----:B------:R-:W4:Y:S01]  /*0fc0*/  LDG.E R18, desc[UR6][R6.64+-0x4] ;  /* 0xfffffc0606127981 */ /* 0x000f22000c1e1900 */
        /* <DEDUP_REMOVED lines=12> */
[----:B------:R-:W-:-:S04]  /*1090*/  FMUL R27, R22, R27 ;  /* 0x0000001b161b7220 */ /* 0x000fc80000400000 */
[----:B------:R-:W-:-:S04]  /*10a0*/  FMUL R26, R27, R26 ;  /* 0x0000001a1b1a7220 */ /* 0x000fc80000400000 */
[-C--:B------:R-:W-:Y:S01]  /*10b0*/  FFMA R29, R14, R26.reuse, R19 ;  /* 0x0000001a0e1d7223 */ /* 0x080fe20000000013 */
[----:B------:R-:W-:Y:S01]  /*10c0*/  FADD R14, -R8, R17 ;  /* 0x00000011080e7221 */ /* 0x000fe20000000100 */
[----:B------:R-:W-:Y:S01]  /*10d0*/  FADD R22, -R10, R21 ;  /* 0x000000150a167221 */ /* 0x000fe20000000100 */
[----:B------:R-:W2:Y:S01]  /*10e0*/  LDG.E R17, desc[UR6][R6.64+0x4] ;  /* 0x0000040606117981 */ /* 0x000ea2000c1e1900 */
[----:B------:R-:W-:Y:S01]  /*10f0*/  FFMA R15, R16, R26, R15 ;  /* 0x0000001a100f7223 */ /* 0x000fe2000000000f */
[----:B------:R-:W-:Y:S02]  /*1100*/  FMUL R19, R14, R14 ;  /* 0x0000000e0e137220 */ /* 0x000fe40000400000 */
[----:B------:R-:W3:Y:S01]  /*1110*/  LDG.E R21, desc[UR6][R6.64] ;  /* 0x0000000606157981 */ /* 0x000ee2000c1e1900 */
[----:B------:R-:W-:Y:S01]  /*1120*/  FADD R16, -R0, R23 ;  /* 0x0000001700107221 */ /* 0x000fe20000000100 */
[----:B------:R-:W-:Y:S02]  /*1130*/  FFMA R23, R22, R22, R19 ;  /* 0x0000001616177223 */ /* 0x000fe40000000013 */
[----:B------:R-:W4:Y:S02]  /*1140*/  LDG.E R19, desc[UR6][R6.64+0x8] ;  /* 0x0000080606137981 */ /* 0x000f24000c1e1900 */
[----:B------:R-:W-:-:S04]  /*1150*/  FFMA R23, R16, R16, R23 ;  /* 0x0000001010177223 */ /* 0x000fc80000000017 */
[----:B------:R-:W-:-:S05]  /*1160*/  FADD R28, R23, 9.9999997171806853657e-10 ;  /* 0x3089705f171c7421 */ /* 0x000fca0000000000 */
[----:B------:R-:W-:-:S13]  /*1170*/  FSETP.GEU.AND P1, PT, |R28|, 1.175494350822287508e-38, PT ;  /* 0x008000001c00780b */ /* 0x000fda0003f2e200 */
[----:B------:R-:W-:-:S04]  /*1180*/  @!P1 FMUL R28, R28, 16777216 ;  /* 0x4b8000001c1c9820 */ /* 0x000fc80000400000 */
[----:B------:R-:W0:Y:S01]  /*1190*/  MUFU.RSQ R23, R28 ;  /* 0x0000001c00177308 */ /* 0x000e220000001400 */
[----:B------:R-:W-:Y:S02]  /*11a0*/  FFMA R25, R24, R26, R11 ;  /* 0x0000001a18197223 */ /* 0x000fe4000000000b */
[----:B------:R-:W4:Y:S01]  /*11b0*/  LDG.E R11, desc[UR6][R6.64+0x20] ;  /* 0x00002006060b7981 */ /* 0x000f22000c1e1900 */
[----:B0-----:R-:W-:-:S04]  /*11c0*/  @!P1 FMUL R23, R23, 4096 ;  /* 0x4580000017179820 */ /* 0x001fc80000400000 */
[----:B------:R-:W-:-:S04]  /*11d0*/  FMUL R24, R23, R23 ;  /* 0x0000001717187220 */ /* 0x000fc80000400000 */
[----:B------:R-:W-:Y:S02]  /*11e0*/  FMUL R27, R23, R24 ;  /* 0x00000018171b7220 */ /* 0x000fe40000400000 */
[----:B------:R-:W4:Y:S02]  /*11f0*/  LDG.E R23, desc[UR6][R6.64+0x1c] ;  /* 0x00001c0606177981 */ /* 0x000f24000c1e1900 */
[----:B------:R-:W-:Y:S02]  /*1200*/  FMUL R18, R27, R18 ;  /* 0x000000121b127220 */ /* 0x000fe40000400000 */
[----:B------:R-:W4:Y:S02]  /*1210*/  LDG.E R27, desc[UR6][R6.64+0x24] ;  /* 0x00002406061b7981 */ /* 0x000f24000c1e1900 */
[-C--:B------:R-:W-:Y:S02]  /*1220*/  FFMA R29, R22, R18.reuse, R29 ;  /* 0x00000012161d7223 */ /* 0x080fe4000000001d */
[----:B------:R-:W4:Y:S01]  /*1230*/  LDG.E R22, desc[UR6][R6.64+0x18] ;  /* 0x0000180606167981 */ /* 0x000f22000c1e1900 */
[----:B------:R-:W-:-:S03]  /*1240*/  FFMA R15, R14, R18, R15 ;  /* 0x000000120e0f7223 */ /* 0x000fc6000000000f */
[----:B------:R0:W4:Y:S01]  /*1250*/  LDG.E R14, desc[UR6][R6.64+0x34] ;  /* 0x00003406060e7981 */ /* 0x000122000c1e1900 */
[----:B------:R-:W-:Y:S01]  /*1260*/  FFMA R25, R16, R18, R25 ;  /* 0x0000001210197223 */ /* 0x000fe20000000019 */
[----:B------:R-:W-:Y:S02]  /*1270*/  IADD3 R12, PT, PT, R12, 0x4, RZ ;  /* 0x000000040c0c7810 */ /* 0x000fe40007ffe0ff */
[----:B------:R-:W-:Y:S02]  /*1280*/  IADD3 R9, PT, PT, R9, 0x4, RZ ;  /* 0x0000000409097810 */ /* 0x000fe40007ffe0ff */
[----:B0-----:R-:W-:-:S04]  /*1290*/  IADD3 R6, P2, PT, R6, 0x70, RZ ;  /* 0x0000007006067810 */ /* 0x001fc80007f5e0ff */
[----:B------:R-:W-:Y:S01]  /*12a0*/  IADD3.X R7, PT, PT, RZ, R7, RZ, P2, !PT ;  /* 0x00000007ff077210 */ /* 0x000fe200017fe4ff */
[----:B--2---:R-:W-:Y:S01]  /*12b0*/  FADD R16, -R8, R17 ;  /* 0x0000001108107221 */ /* 0x004fe20000000100 */
        /* <DEDUP_REMOVED lines=8> */
[----:B------:R-:W0:Y:S01]  /*1340*/  MUFU.RSQ R17, R19 ;  /* 0x0000001300117308 */ /* 0x000e220000001400 */
[----:B------:R-:W-:Y:S01]  /*1350*/  FADD R11, -R8, R11 ;  /* 0x0000000b080b7221 */ /* 0x000fe20000000100 */
[----:B0-----:R-:W-:-:S04]  /*1360*/  @!P1 FMUL R17, R17, 4096 ;  /* 0x4580000011119820 */ /* 0x001fc80000400000 */
[----:B------:R-:W-:Y:S01]  /*1370*/  FMUL R26, R17, R17 ;  /* 0x00000011111a7220 */ /* 0x000fe20000400000 */
[----:B------:R-:W-:-:S03]  /*1380*/  FADD R23, -R10, R23 ;  /* 0x000000170a177221 */ /* 0x000fc60000000100 */
[----:B------:R-:W-:Y:S01]  /*1390*/  FMUL R17, R17, R26 ;  /* 0x0000001a11117220 */ /* 0x000fe20000400000 */
[----:B------:R-:W-:Y:S01]  /*13a0*/  FMUL R26, R11, R11 ;  /* 0x0000000b0b1a7220 */ /* 0x000fe20000400000 */
[----:B------:R-:W-:-:S03]  /*13b0*/  FADD R27, -R0, R27 ;  /* 0x0000001b001b7221 */ /* 0x000fc60000000100 */
[----:B------:R-:W-:-:S04]  /*13c0*/  FFMA R26, R23, R23, R26 ;  /* 0x00000017171a7223 */ /* 0x000fc8000000001a */
        /* <DEDUP_REMOVED lines=18> */
.L_x_13:
[----:B------:R-:W-:Y:S05]  /*14f0*/  BSYNC.RECONVERGENT B1 ;  /* 0x0000000000017941 */ /* 0x000fea0003800200 */
.L_x_12:
        /* <DEDUP_REMOVED lines=19> */
[----:B----4-:R-:W-:Y:S01]  /*1630*/  FADD R13, -R8, R27 ;  /* 0x0000001b080d7221 */ /* 0x010fe20000000100 */
[----:B------:R-:W-:Y:S02]  /*1640*/  FADD R18, -R0, R23 ;  /* 0x0000001700127221 */ /* 0x000fe40000000100 */
[----:B------:R-:W-:Y:S01]  /*1650*/  FFMA R23, R20, R20, R21 ;  /* 0x0000001414177223 */ /* 0x000fe20000000015 */
[----:B------:R-:W-:Y:S01]  /*1660*/  FADD R14, -R10, R25 ;  /* 0x000000190a0e7221 */ /* 0x000fe20000000100 */
[----:B------:R-:W-:Y:S02]  /*1670*/  FMUL R25, R13, R13 ;  /* 0x0000000d0d197220 */ /* 0x000fe40000400000 */
[----:B------:R-:W-:Y:S01]  /*1680*/  FFMA R23, R18, R18, R23 ;  /* 0x0000001212177223 */ /* 0x000fe20000000017 */
[----:B------:R-:W-:Y:S01]  /*1690*/  FADD R21, -R0, R29 ;  /* 0x0000001d00157221 */ /* 0x000fe20000000100 */
[----:B------:R-:W-:-:S02]  /*16a0*/  FFMA R22, R14, R14, R25 ;  /* 0x0000000e0e167223 */ /* 0x000fc40000000019 */
        /* <DEDUP_REMOVED lines=23> */
.L_x_16:
[----:B------:R-:W-:Y:S05]  /*1820*/  BSYNC.RECONVERGENT B1 ;  /* 0x0000000000017941 */ /* 0x000fea0003800200 */
.L_x_15:
        /* <DEDUP_REMOVED lines=23> */
.L_x_9:
[----:B------:R-:W-:Y:S05]  /*19a0*/  BSYNC.RECONVERGENT B0 ;  /* 0x0000000000007941 */ /* 0x000fea0003800200 */
.L_x_8:
[----:B-----5:R-:W-:Y:S04]  /*19b0*/  STG.E desc[UR6][R4.64+0xc], R19 ;  /* 0x00000c1304007986 */ /* 0x020fe8000c101906 */
[----:B------:R-:W-:Y:S04]  /*19c0*/  STG.E desc[UR6][R4.64+0x10], R15 ;  /* 0x0000100f04007986 */ /* 0x000fe8000c101906 */
[----:B------:R-:W-:Y:S01]  /*19d0*/  STG.E desc[UR6][R4.64+0x14], R11 ;  /* 0x0000140b04007986 */ /* 0x000fe2000c101906 */
[----:B------:R-:W-:Y:S05]  /*19e0*/  EXIT ;  /* 0x000000000000794d */ /* 0x000fea0003800000 */
.L_x_17:
        /* <DEDUP_REMOVED lines=9> */
.L_x_19:


//--------------------- .nv.shared.reserved.0     --------------------------
	.section	.nv.shared.reserved.0,"aw",@nobits
	.weak		__nv_reservedSMEM_offset_0_alias
	.size		__nv_reservedSMEM_offset_0_alias, 0, 64
	.other		__nv_reservedSMEM_offset_0_alias,@"STO_CUDA_RESERVED_SHARED STV_DEFAULT"
__nv_reservedSMEM_offset_0_alias:
	.zero		0
	.zero		64


//--------------------- .nv.constant0._Z15updatePositionsP4Bodyfi --------------------------
	.section	.nv.constant0._Z15updatePositionsP4Bodyfi,"a",@progbits
	.sectionflags	@""
	.align	4
.nv.constant0._Z15updatePositionsP4Bodyfi:
	.zero		912


//--------------------- .nv.constant0._Z13computeForcesP4Bodyi --------------------------
	.section	.nv.constant0._Z13computeForcesP4Bodyi,"a",@progbits
	.sectionflags	@""
	.align	4
.nv.constant0._Z13computeForcesP4Bodyi:
	.zero		908


//--------------------- SYMBOLS --------------------------

	.type		.nv.reservedSmem.offset0,@object
	.size		.nv.reservedSmem.offset0,0x4
